	.headerflags	@"EF_CUDA_TEXMODE_UNIFIED EF_CUDA_64BIT_ADDRESS EF_CUDA_ACCELERATORS EF_CUDA_SM90 EF_CUDA_VIRTUAL_SM(EF_CUDA_SM90)"
	.elftype	@"ET_EXEC"


//--------------------- .nv.info                  --------------------------
	.section	.nv.info,"",@"SHT_CUDA_INFO"
	.align	4


	//----- nvinfo : EIATTR_REGCOUNT
	.align		4
        /*0000*/ 	.byte	0x04, 0x2f
        /*0002*/ 	.short	(.L_1 - .L_0)
	.align		4
.L_0:
        /*0004*/ 	.word	index@(triton_per_fused_mean_mul_sigmoid_17)
        /*0008*/ 	.word	0x00000017


	//----- nvinfo : EIATTR_MIN_STACK_SIZE
	.align		4
.L_1:
        /*000c*/ 	.byte	0x04, 0x12
        /*000e*/ 	.short	(.L_3 - .L_2)
	.align		4
.L_2:
        /*0010*/ 	.word	index@(triton_per_fused_mean_mul_sigmoid_17)
        /*0014*/ 	.word	0x00000000


	//----- nvinfo : EIATTR_FRAME_SIZE
	.align		4
.L_3:
        /*0018*/ 	.byte	0x04, 0x11
        /*001a*/ 	.short	(.L_5 - .L_4)
	.align		4
.L_4:
        /*001c*/ 	.word	index@(triton_per_fused_mean_mul_sigmoid_17)
        /*0020*/ 	.word	0x00000000


	//----- nvinfo : EIATTR_MIN_STACK_SIZE
	.align		4
.L_5:
        /*0024*/ 	.byte	0x04, 0x12
        /*0026*/ 	.short	(.L_7 - .L_6)
	.align		4
.L_6:
        /*0028*/ 	.word	index@(triton_per_fused_mean_mul_sigmoid_17)
        /*002c*/ 	.word	0x00000000
.L_7:


//--------------------- .nv.info.triton_per_fused_mean_mul_sigmoid_17 --------------------------
	.section	.nv.info.triton_per_fused_mean_mul_sigmoid_17,"",@"SHT_CUDA_INFO"
	.sectionflags	@""
	.align	4


	//----- nvinfo : EIATTR_CUDA_API_VERSION
	.align		4
        /*0000*/ 	.byte	0x04, 0x37
        /*0002*/ 	.short	(.L_9 - .L_8)
.L_8:
        /*0004*/ 	.word	0x0000007c


	//----- nvinfo : EIATTR_KPARAM_INFO
	.align		4
.L_9:
        /*0008*/ 	.byte	0x04, 0x17
        /*000a*/ 	.short	(.L_11 - .L_10)
.L_10:
        /*000c*/ 	.word	0x00000000
        /*0010*/ 	.short	0x0003
        /*0012*/ 	.short	0x0014
        /*0014*/ 	.byte	0x00, 0xf0, 0x11, 0x00


	//----- nvinfo : EIATTR_KPARAM_INFO
	.align		4
.L_11:
        /*0018*/ 	.byte	0x04, 0x17
        /*001a*/ 	.short	(.L_13 - .L_12)
.L_12:
        /*001c*/ 	.word	0x00000000
        /*0020*/ 	.short	0x0002
        /*0022*/ 	.short	0x0010
        /*0024*/ 	.byte	0x00, 0xf0, 0x11, 0x00


	//----- nvinfo : EIATTR_KPARAM_INFO
	.align		4
.L_13:
        /*0028*/ 	.byte	0x04, 0x17
        /*002a*/ 	.short	(.L_15 - .L_14)
.L_14:
        /*002c*/ 	.word	0x00000000
        /*0030*/ 	.short	0x0001
        /*0032*/ 	.short	0x0008
        /*0034*/ 	.byte	0x00, 0xf4, 0x21, 0x00


	//----- nvinfo : EIATTR_KPARAM_INFO
	.align		4
.L_15:
        /*0038*/ 	.byte	0x04, 0x17
        /*003a*/ 	.short	(.L_17 - .L_16)
.L_16:
        /*003c*/ 	.word	0x00000000
        /*0040*/ 	.short	0x0000
        /*0042*/ 	.short	0x0000
        /*0044*/ 	.byte	0x00, 0xf4, 0x21, 0x00


	//----- nvinfo : EIATTR_SPARSE_MMA_MASK
	.align		4
.L_17:
        /*0048*/ 	.byte	0x03, 0x50
        /*004a*/ 	.short	0x0000


	//----- nvinfo : EIATTR_MAXREG_COUNT
	.align		4
        /*004c*/ 	.byte	0x03, 0x1b
        /*004e*/ 	.short	0x00ff


	//----- nvinfo : EIATTR_COOP_GROUP_MASK_REGIDS
	.align		4
        /*0050*/ 	.byte	0x04, 0x29
        /*0052*/ 	.short	(.L_19 - .L_18)


	//   ....[0]....
.L_18:
        /*0054*/ 	.word	0xffffffff


	//   ....[1]....
        /*0058*/ 	.word	0xffffffff


	//   ....[2]....
        /*005c*/ 	.word	0xffffffff


	//   ....[3]....
        /*0060*/ 	.word	0xffffffff


	//   ....[4]....
        /*0064*/ 	.word	0xffffffff


	//   ....[5]....
        /*0068*/ 	.word	0xffffffff


	//   ....[6]....
        /*006c*/ 	.word	0xffffffff


	//   ....[7]....
        /*0070*/ 	.word	0xffffffff


	//   ....[8]....
        /*0074*/ 	.word	0xffffffff


	//   ....[9]....
        /*0078*/ 	.word	0xffffffff


	//----- nvinfo : EIATTR_COOP_GROUP_INSTR_OFFSETS
	.align		4
.L_19:
        /*007c*/ 	.byte	0x04, 0x28
        /*007e*/ 	.short	(.L_21 - .L_20)


	//   ....[0]....
.L_20:
        /*0080*/ 	.word	0x00000500


	//   ....[1]....
        /*0084*/ 	.word	0x00000540


	//   ....[2]....
        /*0088*/ 	.word	0x00000580


	//   ....[3]....
        /*008c*/ 	.word	0x000005b0


	//   ....[4]....
        /*0090*/ 	.word	0x000005f0


	//   ....[5]....
        /*0094*/ 	.word	0x00000610


	//   ....[6]....
        /*0098*/ 	.word	0x00000640


	//   ....[7]....
        /*009c*/ 	.word	0x00000660


	//   ....[8]....
        /*00a0*/ 	.word	0x00000780


	//   ....[9]....
        /*00a4*/ 	.word	0x000007c0


	//----- nvinfo : EIATTR_EXIT_INSTR_OFFSETS
	.align		4
.L_21:
        /*00a8*/ 	.byte	0x04, 0x1c
        /*00aa*/ 	.short	(.L_23 - .L_22)


	//   ....[0]....
.L_22:
        /*00ac*/ 	.word	0x000008e0


	//   ....[1]....
        /*00b0*/ 	.word	0x00000910


	//----- nvinfo : EIATTR_REQNTID
	.align		4
.L_23:
        /*00b4*/ 	.byte	0x04, 0x10
        /*00b6*/ 	.short	(.L_25 - .L_24)
.L_24:
        /*00b8*/ 	.word	0x00000080
        /*00bc*/ 	.word	0x00000001
        /*00c0*/ 	.word	0x00000001


	//----- nvinfo : EIATTR_CBANK_PARAM_SIZE
	.align		4
.L_25:
        /*00c4*/ 	.byte	0x03, 0x19
        /*00c6*/ 	.short	0x0018


	//----- nvinfo : EIATTR_PARAM_CBANK
	.align		4
        /*00c8*/ 	.byte	0x04, 0x0a
        /*00ca*/ 	.short	(.L_27 - .L_26)
	.align		4
.L_26:
        /*00cc*/ 	.word	index@(.nv.constant0.triton_per_fused_mean_mul_sigmoid_17)
        /*00d0*/ 	.short	0x0210
        /*00d2*/ 	.short	0x0018


	//----- nvinfo : EIATTR_SW_WAR
	.align		4
.L_27:
        /*00d4*/ 	.byte	0x04, 0x36
        /*00d6*/ 	.short	(.L_29 - .L_28)
.L_28:
        /*00d8*/ 	.word	0x00000008
.L_29:


//--------------------- .nv.callgraph             --------------------------
	.section	.nv.callgraph,"",@"SHT_CUDA_CALLGRAPH"
	.align	4
	.sectionentsize	8
	.align		4
        /*0000*/ 	.word	0x00000000
	.align		4
        /*0004*/ 	.word	0xffffffff
	.align		4
        /*0008*/ 	.word	0x00000000
	.align		4
        /*000c*/ 	.word	0xfffffffe
	.align		4
        /*0010*/ 	.word	0x00000000
	.align		4
        /*0014*/ 	.word	0xfffffffd
	.align		4
        /*0018*/ 	.word	0x00000000
	.align		4
        /*001c*/ 	.word	0xfffffffc


//--------------------- .text.triton_per_fused_mean_mul_sigmoid_17 --------------------------
	.section	.text.triton_per_fused_mean_mul_sigmoid_17,"ax",@progbits
	.sectionflags	@"SHF_BARRIERS=1"
	.align	128
        .global         triton_per_fused_mean_mul_sigmoid_17
        .type           triton_per_fused_mean_mul_sigmoid_17,@function
        .size           triton_per_fused_mean_mul_sigmoid_17,(.L_x_1 - triton_per_fused_mean_mul_sigmoid_17)
        .other          triton_per_fused_mean_mul_sigmoid_17,@"STO_CUDA_ENTRY STV_DEFAULT"
triton_per_fused_mean_mul_sigmoid_17:
.text.triton_per_fused_mean_mul_sigmoid_17:
[----:B------:R-:W0:Y:S02]  /*0000*/  LDC R1, c[0x0][0x28] ;  /* 0x00000a00ff017b82 */ /* 0x000e240000000800 */
[----:B------:R-:W1:Y:S01]  /*0010*/  S2R R0, SR_CTAID.X ;  /* 0x0000000000007919 */ /* 0x000e620000002500 */
[----:B------:R-:W2:Y:S01]  /*0020*/  LDC.64 R6, c[0x0][0x218] ;  /* 0x00008600ff067b82 */ /* 0x000ea20000000a00 */
[----:B------:R-:W-:Y:S01]  /*0030*/  ULDC.64 UR6, c[0x0][0x208] ;  /* 0x0000820000067ab9 */ /* 0x000fe20000000a00 */
[----:B------:R-:W3:Y:S01]  /*0040*/  S2R R3, SR_TID.X ;  /* 0x0000000000037919 */ /* 0x000ee20000002100 */
[----:B-1----:R-:W-:Y:S02]  /*0050*/  SHF.L.U32 R0, R0, 0x5, RZ ;  /* 0x0000000500007819 */ /* 0x002fe400000006ff */
[C---:B---3--:R-:W-:Y:S01]  /*0060*/  SHF.L.U32 R9, R3.reuse, 0x2, RZ ;  /* 0x0000000203097819 */ /* 0x048fe200000006ff */
[----:B------:R-:W-:-:S03]  /*0070*/  IMAD.SHL.U32 R8, R3, 0x20, RZ ;  /* 0x0000002003087824 */ /* 0x000fc600078e00ff */
[----:B------:R-:W-:Y:S02]  /*0080*/  LOP3.LUT R4, R0, 0x1c, R9, 0xf8, !PT ;  /* 0x0000001c00047812 */ /* 0x000fe400078ef809 */
[----:B------:R-:W-:Y:S02]  /*0090*/  LOP3.LUT R8, R8, 0xf00, RZ, 0xc0, !PT ;  /* 0x00000f0008087812 */ /* 0x000fe400078ec0ff */
[----:B------:R-:W-:Y:S02]  /*00a0*/  SHF.R.S32.HI R5, RZ, 0x1f, R4 ;  /* 0x0000001fff057819 */ /* 0x000fe40000011404 */
[----:B------:R-:W-:Y:S02]  /*00b0*/  ISETP.GE.AND P0, PT, R4, 0x400, PT ;  /* 0x000004000400780c */ /* 0x000fe40003f06270 */
[----:B------:R-:W-:-:S04]  /*00c0*/  LEA.HI R5, R5, R4, RZ, 0x8 ;  /* 0x0000000405057211 */ /* 0x000fc800078f40ff */
[C---:B------:R-:W-:Y:S02]  /*00d0*/  LOP3.LUT R11, R5.reuse, 0xffffff00, RZ, 0xc0, !PT ;  /* 0xffffff00050b7812 */ /* 0x040fe400078ec0ff */
[----:B------:R-:W-:Y:S02]  /*00e0*/  SHF.L.U32 R5, R5, 0x4, RZ ;  /* 0x0000000405057819 */ /* 0x000fe400000006ff */
[----:B------:R-:W-:Y:S02]  /*00f0*/  IADD3 R8, R8, R4, -R11 ;  /* 0x0000000408087210 */ /* 0x000fe40007ffe80b */
[----:B------:R-:W-:-:S05]  /*0100*/  LOP3.LUT R5, R5, 0xfffff000, RZ, 0xc0, !PT ;  /* 0xfffff00005057812 */ /* 0x000fca00078ec0ff */
[----:B------:R-:W-:-:S04]  /*0110*/  IMAD.IADD R5, R8, 0x1, R5 ;  /* 0x0000000108057824 */ /* 0x000fc800078e0205 */
[----:B--2---:R-:W-:Y:S01]  /*0120*/  IMAD.WIDE R10, R5, 0x4, R6 ;  /* 0x00000004050a7825 */ /* 0x004fe200078e0206 */
[----:B------:R-:W-:Y:S02]  /*0130*/  CS2R R4, SRZ ;  /* 0x0000000000047805 */ /* 0x000fe4000001ff00 */
[----:B------:R-:W-:-:S06]  /*0140*/  CS2R R6, SRZ ;  /* 0x0000000000067805 */ /* 0x000fcc000001ff00 */
[----:B------:R-:W2:Y:S01]  /*0150*/  @!P0 LDG.E.128 R4, desc[UR6][R10.64] ;  /* 0x000000060a048981 */ /* 0x000ea2000c1e1d00 */
[----:B------:R-:W-:Y:S01]  /*0160*/  HFMA2.MMA R17, -RZ, RZ, 1.625, 0 ;  /* 0x3e800000ff117435 */ /* 0x000fe200000001ff */
[----:B------:R-:W1:Y:S01]  /*0170*/  S2UR UR5, SR_CgaCtaId ;  /* 0x00000000000579c3 */ /* 0x000e620000008800 */
[----:B------:R-:W-:Y:S02]  /*0180*/  UMOV UR4, 0x400 ;  /* 0x0000040000047882 */ /* 0x000fe40000000000 */
[----:B-1----:R-:W-:Y:S01]  /*0190*/  UPRMT UR4, UR5, 0x654, UR4 ;  /* 0x0000065405047896 */ /* 0x002fe20008000004 */
[----:B--2---:R-:W-:Y:S02]  /*01a0*/  SEL R4, R4, RZ, !P0 ;  /* 0x000000ff04047207 */ /* 0x004fe40004000000 */
[----:B------:R-:W-:Y:S02]  /*01b0*/  SEL R5, R5, RZ, !P0 ;  /* 0x000000ff05057207 */ /* 0x000fe40004000000 */
[----:B------:R-:W-:Y:S01]  /*01c0*/  SEL R6, R6, RZ, !P0 ;  /* 0x000000ff06067207 */ /* 0x000fe20004000000 */
[----:B------:R-:W-:Y:S01]  /*01d0*/  FADD R8, RZ, -R4 ;  /* 0x80000004ff087221 */ /* 0x000fe20000000000 */
[----:B------:R-:W-:-:S03]  /*01e0*/  SEL R7, R7, RZ, !P0 ;  /* 0x000000ff07077207 */ /* 0x000fc60004000000 */
[----:B------:R-:W-:Y:S01]  /*01f0*/  FMUL R13, R8, 1.4426950216293334961 ;  /* 0x3fb8aa3b080d7820 */ /* 0x000fe20000400000 */
[----:B------:R-:W-:Y:S01]  /*0200*/  FADD R8, RZ, -R5 ;  /* 0x80000005ff087221 */ /* 0x000fe20000000000 */
[----:B------:R-:W-:-:S03]  /*0210*/  FADD R12, RZ, -R6 ;  /* 0x80000006ff0c7221 */ /* 0x000fc60000000000 */
[----:B------:R-:W-:Y:S01]  /*0220*/  FMUL R14, R8, 1.4426950216293334961 ;  /* 0x3fb8aa3b080e7820 */ /* 0x000fe20000400000 */
[----:B------:R-:W-:Y:S01]  /*0230*/  FADD R8, RZ, -R7 ;  /* 0x80000007ff087221 */ /* 0x000fe20000000000 */
[----:B------:R-:W-:Y:S01]  /*0240*/  FMUL R12, R12, 1.4426950216293334961 ;  /* 0x3fb8aa3b0c0c7820 */ /* 0x000fe20000400000 */
[----:B------:R-:W-:Y:S02]  /*0250*/  FSETP.GEU.AND P1, PT, R13, -126, PT ;  /* 0xc2fc00000d00780b */ /* 0x000fe40003f2e000 */
[----:B------:R-:W-:Y:S01]  /*0260*/  FMUL R15, R8, 1.4426950216293334961 ;  /* 0x3fb8aa3b080f7820 */ /* 0x000fe20000400000 */
[----:B------:R-:W-:Y:S02]  /*0270*/  FSETP.GEU.AND P4, PT, R14, -126, PT ;  /* 0xc2fc00000e00780b */ /* 0x000fe40003f8e000 */
[----:B------:R-:W-:Y:S02]  /*0280*/  FSETP.GEU.AND P2, PT, R12, -126, PT ;  /* 0xc2fc00000c00780b */ /* 0x000fe40003f4e000 */
[----:B------:R-:W-:-:S06]  /*0290*/  FSETP.GEU.AND P3, PT, R15, -126, PT ;  /* 0xc2fc00000f00780b */ /* 0x000fcc0003f6e000 */
[----:B------:R-:W-:-:S03]  /*02a0*/  @!P1 FMUL R13, R13, 0.5 ;  /* 0x3f0000000d0d9820 */ /* 0x000fc60000400000 */
[----:B------:R-:W-:Y:S01]  /*02b0*/  @!P4 FMUL R14, R14, 0.5 ;  /* 0x3f0000000e0ec820 */ /* 0x000fe20000400000 */
[----:B------:R-:W1:Y:S01]  /*02c0*/  MUFU.EX2 R8, R13 ;  /* 0x0000000d00087308 */ /* 0x000e620000000800 */
[----:B------:R-:W-:Y:S02]  /*02d0*/  @!P2 FMUL R12, R12, 0.5 ;  /* 0x3f0000000c0ca820 */ /* 0x000fe40000400000 */
[----:B------:R-:W-:-:S05]  /*02e0*/  @!P3 FMUL R15, R15, 0.5 ;  /* 0x3f0000000f0fb820 */ /* 0x000fca0000400000 */
[----:B------:R-:W2:Y:S01]  /*02f0*/  MUFU.EX2 R10, R14 ;  /* 0x0000000e000a7308 */ /* 0x000ea20000000800 */
[----:B-1----:R-:W-:-:S07]  /*0300*/  @!P1 FMUL R8, R8, R8 ;  /* 0x0000000808089220 */ /* 0x002fce0000400000 */
[----:B------:R-:W1:Y:S01]  /*0310*/  MUFU.EX2 R11, R12 ;  /* 0x0000000c000b7308 */ /* 0x000e620000000800 */
[----:B------:R-:W-:Y:S01]  /*0320*/  FADD R8, R8, 1 ;  /* 0x3f80000008087421 */ /* 0x000fe20000000000 */
[----:B--2---:R-:W-:-:S06]  /*0330*/  @!P4 FMUL R10, R10, R10 ;  /* 0x0000000a0a0ac220 */ /* 0x004fcc0000400000 */
[----:B------:R2:W3:Y:S01]  /*0340*/  MUFU.EX2 R16, R15 ;  /* 0x0000000f00107308 */ /* 0x0004e20000000800 */
[----:B------:R-:W-:Y:S01]  /*0350*/  FSETP.GT.AND P1, PT, R8, 8.50705917302346158658e+37, PT ;  /* 0x7e8000000800780b */ /* 0x000fe20003f24000 */
[----:B------:R-:W-:-:S03]  /*0360*/  FADD R10, R10, 1 ;  /* 0x3f8000000a0a7421 */ /* 0x000fc60000000000 */
[----:B------:R-:W-:Y:S01]  /*0370*/  FSEL R13, R17, 1, P1 ;  /* 0x3f800000110d7808 */ /* 0x000fe20000800000 */
[----:B-1----:R-:W-:Y:S01]  /*0380*/  @!P2 FMUL R11, R11, R11 ;  /* 0x0000000b0b0ba220 */ /* 0x002fe20000400000 */
[----:B------:R-:W-:-:S03]  /*0390*/  FSETP.GT.AND P2, PT, R10, 8.50705917302346158658e+37, PT ;  /* 0x7e8000000a00780b */ /* 0x000fc60003f44000 */
[----:B------:R-:W-:Y:S01]  /*03a0*/  FADD R11, R11, 1 ;  /* 0x3f8000000b0b7421 */ /* 0x000fe20000000000 */
[----:B--2---:R-:W-:-:S03]  /*03b0*/  FSEL R15, R17, 1, P2 ;  /* 0x3f800000110f7808 */ /* 0x004fc60001000000 */
[----:B------:R-:W-:Y:S01]  /*03c0*/  @P1 FMUL R8, R8, 0.25 ;  /* 0x3e80000008081820 */ /* 0x000fe20000400000 */
[----:B---3--:R-:W-:Y:S01]  /*03d0*/  @!P3 FMUL R16, R16, R16 ;  /* 0x000000101010b220 */ /* 0x008fe20000400000 */
[----:B------:R-:W-:Y:S02]  /*03e0*/  FSETP.GT.AND P3, PT, R11, 8.50705917302346158658e+37, PT ;  /* 0x7e8000000b00780b */ /* 0x000fe40003f64000 */
[----:B------:R-:W-:Y:S01]  /*03f0*/  ISETP.GE.AND P1, PT, R3, 0x80, PT ;  /* 0x000000800300780c */ /* 0x000fe20003f26270 */
[----:B------:R-:W-:Y:S01]  /*0400*/  FADD R16, R16, 1 ;  /* 0x3f80000010107421 */ /* 0x000fe20000000000 */
[----:B------:R-:W1:Y:S01]  /*0410*/  MUFU.RCP R8, R8 ;  /* 0x0000000800087308 */ /* 0x000e620000001000 */
[----:B------:R-:W-:Y:S01]  /*0420*/  @P2 FMUL R10, R10, 0.25 ;  /* 0x3e8000000a0a2820 */ /* 0x000fe20000400000 */
[----:B------:R-:W-:Y:S02]  /*0430*/  FSEL R12, R17, 1, P3 ;  /* 0x3f800000110c7808 */ /* 0x000fe40001800000 */
[----:B------:R-:W-:-:S04]  /*0440*/  FSETP.GT.AND P4, PT, R16, 8.50705917302346158658e+37, PT ;  /* 0x7e8000001000780b */ /* 0x000fc80003f84000 */
[----:B------:R-:W2:Y:S01]  /*0450*/  MUFU.RCP R10, R10 ;  /* 0x0000000a000a7308 */ /* 0x000ea20000001000 */
[----:B------:R-:W-:Y:S01]  /*0460*/  @P3 FMUL R11, R11, 0.25 ;  /* 0x3e8000000b0b3820 */ /* 0x000fe20000400000 */
[----:B------:R-:W-:Y:S01]  /*0470*/  FSEL R17, R17, 1, P4 ;  /* 0x3f80000011117808 */ /* 0x000fe20002000000 */
[----:B-1----:R-:W-:-:S05]  /*0480*/  FMUL R13, R8, R13 ;  /* 0x0000000d080d7220 */ /* 0x002fca0000400000 */
[----:B------:R-:W1:Y:S01]  /*0490*/  MUFU.RCP R11, R11 ;  /* 0x0000000b000b7308 */ /* 0x000e620000001000 */
[----:B------:R-:W-:Y:S01]  /*04a0*/  @P4 FMUL R16, R16, 0.25 ;  /* 0x3e80000010104820 */ /* 0x000fe20000400000 */
[----:B------:R-:W-:Y:S01]  /*04b0*/  FMUL R13, R4, R13 ;  /* 0x0000000d040d7220 */ /* 0x000fe20000400000 */
[----:B--2---:R-:W-:-:S05]  /*04c0*/  FMUL R10, R10, R15 ;  /* 0x0000000f0a0a7220 */ /* 0x004fca0000400000 */
[----:B------:R-:W2:Y:S01]  /*04d0*/  MUFU.RCP R16, R16 ;  /* 0x0000001000107308 */ /* 0x000ea20000001000 */
[----:B------:R-:W-:Y:S01]  /*04e0*/  FSEL R13, R13, RZ, !P0 ;  /* 0x000000ff0d0d7208 */ /* 0x000fe20004000000 */
[----:B------:R-:W-:-:S04]  /*04f0*/  FMUL R10, R5, R10 ;  /* 0x0000000a050a7220 */ /* 0x000fc80000400000 */
[----:B------:R-:W3:Y:S01]  /*0500*/  SHFL.BFLY PT, R4, R13, 0x10, 0x1f ;  /* 0x0e001f000d047f89 */ /* 0x000ee200000e0000 */
[----:B-1----:R-:W-:Y:S01]  /*0510*/  FMUL R15, R11, R12 ;  /* 0x0000000c0b0f7220 */ /* 0x002fe20000400000 */
[----:B------:R-:W-:-:S03]  /*0520*/  FSEL R10, R10, RZ, !P0 ;  /* 0x000000ff0a0a7208 */ /* 0x000fc60004000000 */
[----:B------:R-:W-:Y:S02]  /*0530*/  FMUL R15, R6, R15 ;  /* 0x0000000f060f7220 */ /* 0x000fe40000400000 */
[----:B------:R-:W1:Y:S01]  /*0540*/  SHFL.BFLY PT, R5, R10, 0x10, 0x1f ;  /* 0x0e001f000a057f89 */ /* 0x000e6200000e0000 */
[----:B--2---:R-:W-:Y:S02]  /*0550*/  FMUL R8, R16, R17 ;  /* 0x0000001110087220 */ /* 0x004fe40000400000 */
[----:B------:R-:W-:Y:S02]  /*0560*/  FSEL R15, R15, RZ, !P0 ;  /* 0x000000ff0f0f7208 */ /* 0x000fe40004000000 */
[----:B------:R-:W-:-:S03]  /*0570*/  FMUL R8, R7, R8 ;  /* 0x0000000807087220 */ /* 0x000fc60000400000 */
[----:B------:R-:W2:Y:S02]  /*0580*/  SHFL.BFLY PT, R12, R15, 0x10, 0x1f ;  /* 0x0e001f000f0c7f89 */ /* 0x000ea400000e0000 */
[----:B------:R-:W-:Y:S02]  /*0590*/  FSEL R8, R8, RZ, !P0 ;  /* 0x000000ff08087208 */ /* 0x000fe40004000000 */
[----:B------:R-:W-:-:S03]  /*05a0*/  LOP3.LUT P0, RZ, R3, 0x18, RZ, 0xc0, !PT ;  /* 0x0000001803ff7812 */ /* 0x000fc6000780c0ff */
[----:B------:R-:W4:Y:S01]  /*05b0*/  SHFL.BFLY PT, R7, R8, 0x10, 0x1f ;  /* 0x0e001f0008077f89 */ /* 0x000f2200000e0000 */
[----:B---3--:R-:W-:Y:S01]  /*05c0*/  FADD R4, R13, R4 ;  /* 0x000000040d047221 */ /* 0x008fe20000000000 */
[----:B-1----:R-:W-:Y:S01]  /*05d0*/  FADD R6, R10, R5 ;  /* 0x000000050a067221 */ /* 0x002fe20000000000 */
[----:B------:R-:W-:-:S03]  /*05e0*/  SHF.R.U32.HI R10, RZ, 0x5, R3 ;  /* 0x00000005ff0a7819 */ /* 0x000fc60000011603 */
[----:B------:R-:W1:Y:S01]  /*05f0*/  SHFL.BFLY PT, R5, R4, 0x8, 0x1f ;  /* 0x0d001f0004057f89 */ /* 0x000e6200000e0000 */
[----:B--2---:R-:W-:-:S05]  /*0600*/  FADD R12, R15, R12 ;  /* 0x0000000c0f0c7221 */ /* 0x004fca0000000000 */
[----:B------:R-:W2:Y:S01]  /*0610*/  SHFL.BFLY PT, R11, R12, 0x8, 0x1f ;  /* 0x0d001f000c0b7f89 */ /* 0x000ea200000e0000 */
[----:B----4-:R-:W-:Y:S01]  /*0620*/  FADD R14, R8, R7 ;  /* 0x00000007080e7221 */ /* 0x010fe20000000000 */
[----:B------:R-:W-:Y:S02]  /*0630*/  SGXT.U32 R8, R10, 0x2 ;  /* 0x000000020a08781a */ /* 0x000fe40000000000 */
[----:B------:R-:W3:Y:S01]  /*0640*/  SHFL.BFLY PT, R7, R6, 0x8, 0x1f ;  /* 0x0d001f0006077f89 */ /* 0x000ee200000e0000 */
[----:B------:R-:W-:-:S03]  /*0650*/  LOP3.LUT R10, R9, 0x1c, RZ, 0xc0, !PT ;  /* 0x0000001c090a7812 */ /* 0x000fc600078ec0ff */
[----:B------:R-:W4:Y:S01]  /*0660*/  SHFL.BFLY PT, R13, R14, 0x8, 0x1f ;  /* 0x0d001f000e0d7f89 */ /* 0x000f2200000e0000 */
[----:B------:R-:W-:Y:S01]  /*0670*/  IMAD.SHL.U32 R15, R8, 0x4, RZ ;  /* 0x00000004080f7824 */ /* 0x000fe200078e00ff */
[----:B------:R-:W-:Y:S01]  /*0680*/  SHF.L.U32 R16, R10, 0x4, RZ ;  /* 0x000000040a107819 */ /* 0x000fe200000006ff */
[----:B-1----:R-:W-:-:S03]  /*0690*/  FADD R18, R4, R5 ;  /* 0x0000000504127221 */ /* 0x002fc60000000000 */
[----:B------:R-:W-:-:S05]  /*06a0*/  LOP3.LUT R15, R16, R15, RZ, 0xfc, !PT ;  /* 0x0000000f100f7212 */ /* 0x000fca00078efcff */
[----:B------:R-:W-:Y:S01]  /*06b0*/  @!P0 STS [R15+UR4], R18 ;  /* 0x000000120f008988 */ /* 0x000fe20008000804 */
[----:B--2---:R-:W-:Y:S01]  /*06c0*/  FADD R20, R12, R11 ;  /* 0x0000000b0c147221 */ /* 0x004fe20000000000 */
[----:B---3--:R-:W-:-:S04]  /*06d0*/  FADD R6, R6, R7 ;  /* 0x0000000706067221 */ /* 0x008fc80000000000 */
[----:B------:R-:W-:Y:S01]  /*06e0*/  @!P0 STS [R15+UR4+0x20], R20 ;  /* 0x000020140f008988 */ /* 0x000fe20008000804 */
[----:B----4-:R-:W-:-:S03]  /*06f0*/  FADD R14, R14, R13 ;  /* 0x0000000d0e0e7221 */ /* 0x010fc60000000000 */
[----:B------:R-:W-:Y:S01]  /*0700*/  @!P0 STS [R15+UR4+0x10], R6 ;  /* 0x000010060f008988 */ /* 0x000fe20008000804 */
[----:B------:R-:W-:-:S03]  /*0710*/  IADD3 R13, R16, UR4, RZ ;  /* 0x00000004100d7c10 */ /* 0x000fc6000fffe0ff */
[----:B------:R-:W-:Y:S01]  /*0720*/  @!P0 STS [R15+UR4+0x30], R14 ;  /* 0x0000300e0f008988 */ /* 0x000fe20008000804 */
[----:B------:R-:W-:Y:S01]  /*0730*/  BAR.SYNC.DEFER_BLOCKING 0x0 ;  /* 0x0000000000007b1d */ /* 0x000fe20000010000 */
[----:B------:R-:W-:Y:S01]  /*0740*/  LOP3.LUT P0, RZ, R3, 0x3, RZ, 0xc0, !PT ;  /* 0x0000000303ff7812 */ /* 0x000fe2000780c0ff */
[----:B------:R-:W-:-:S03]  /*0750*/  IMAD R13, R10, -0xc, R13 ;  /* 0xfffffff40a0d7824 */ /* 0x000fc600078e020d */
[C---:B------:R-:W-:Y:S01]  /*0760*/  ISETP.LT.AND P0, PT, R3.reuse, 0x80, !P0 ;  /* 0x000000800300780c */ /* 0x040fe20004701270 */
[----:B------:R-:W1:Y:S04]  /*0770*/  @!P1 LDS R2, [R9+UR4] ;  /* 0x0000000409029984 */ /* 0x000e680008000800 */
[----:B-1----:R-:W1:Y:S02]  /*0780*/  SHFL.BFLY PT, R5, R2, 0x2, 0x1f ;  /* 0x0c401f0002057f89 */ /* 0x002e6400000e0000 */
[----:B-1----:R-:W-:Y:S01]  /*0790*/  FADD R11, R2, R5 ;  /* 0x00000005020b7221 */ /* 0x002fe20000000000 */
[----:B------:R-:W-:Y:S02]  /*07a0*/  LOP3.LUT R2, R3, 0x1f, RZ, 0xc0, !PT ;  /* 0x0000001f03027812 */ /* 0x000fe400078ec0ff */
[----:B------:R-:W-:-:S02]  /*07b0*/  LOP3.LUT R3, R0, 0x1f, R3, 0xf8, !PT ;  /* 0x0000001f00037812 */ /* 0x000fc400078ef803 */
[----:B------:R-:W1:Y:S01]  /*07c0*/  SHFL.BFLY PT, R4, R11, 0x1, 0x1f ;  /* 0x0c201f000b047f89 */ /* 0x000e6200000e0000 */
[----:B------:R-:W-:Y:S01]  /*07d0*/  LEA R14, R2, UR4, 0x2 ;  /* 0x00000004020e7c11 */ /* 0x000fe2000f8e10ff */
[----:B-1----:R-:W-:Y:S02]  /*07e0*/  FADD R12, R11, R4 ;  /* 0x000000040b0c7221 */ /* 0x002fe40000000000 */
[----:B------:R-:W1:Y:S03]  /*07f0*/  LDC.64 R10, c[0x0][0x210] ;  /* 0x00008400ff0a7b82 */ /* 0x000e660000000a00 */
[----:B------:R-:W-:Y:S05]  /*0800*/  @P0 STS [R9+UR4], R12 ;  /* 0x0000000c09000988 */ /* 0x000fea0008000804 */
[----:B------:R-:W-:Y:S01]  /*0810*/  BAR.SYNC.DEFER_BLOCKING 0x0 ;  /* 0x0000000000007b1d */ /* 0x000fe20000010000 */
[----:B------:R-:W-:-:S04]  /*0820*/  ISETP.GE.AND P0, PT, R3, 0x400, PT ;  /* 0x000004000300780c */ /* 0x000fc80003f06270 */
[----:B------:R-:W-:Y:S01]  /*0830*/  ISETP.EQ.AND P0, PT, R8, RZ, !P0 ;  /* 0x000000ff0800720c */ /* 0x000fe20004702270 */
[----:B-1----:R-:W-:Y:S01]  /*0840*/  IMAD.WIDE R2, R3, 0x4, R10 ;  /* 0x0000000403027825 */ /* 0x002fe200078e020a */
[----:B------:R-:W-:Y:S04]  /*0850*/  LDS R4, [R16+UR4] ;  /* 0x0000000410047984 */ /* 0x000fe80008000800 */
[----:B------:R-:W-:Y:S04]  /*0860*/  LDS R5, [R16+UR4+0x10] ;  /* 0x0000100410057984 */ /* 0x000fe80008000800 */
[----:B------:R-:W-:Y:S04]  /*0870*/  LDS R6, [R16+UR4+0x20] ;  /* 0x0000200410067984 */ /* 0x000fe80008000800 */
[----:B------:R-:W1:Y:S01]  /*0880*/  LDS R7, [R16+UR4+0x30] ;  /* 0x0000300410077984 */ /* 0x000e620008000800 */
[----:B------:R-:W-:Y:S06]  /*0890*/  BAR.SYNC.DEFER_BLOCKING 0x0 ;  /* 0x0000000000007b1d */ /* 0x000fec0000010000 */
[----:B-1----:R1:W-:Y:S02]  /*08a0*/  STS.128 [R13], R4 ;  /* 0x000000040d007388 */ /* 0x0023e40000000c00 */
[----:B------:R-:W-:Y:S06]  /*08b0*/  BAR.SYNC.DEFER_BLOCKING 0x0 ;  /* 0x0000000000007b1d */ /* 0x000fec0000010000 */
[----:B------:R-:W2:Y:S02]  /*08c0*/  LDS R14, [R14] ;  /* 0x000000000e0e7984 */ /* 0x000ea40000000800 */
[----:B------:R-:W-:Y:S06]  /*08d0*/  BAR.SYNC.DEFER_BLOCKING 0x0 ;  /* 0x0000000000007b1d */ /* 0x000fec0000010000 */
[----:B-1----:R-:W-:Y:S05]  /*08e0*/  @!P0 EXIT ;  /* 0x000000000000894d */ /* 0x002fea0003800000 */
[----:B--2---:R-:W-:-:S05]  /*08f0*/  FMUL R5, R14, 0.0625 ;  /* 0x3d8000000e057820 */ /* 0x004fca0000400000 */
[----:B------:R-:W-:Y:S01]  /*0900*/  STG.E desc[UR6][R2.64], R5 ;  /* 0x0000000502007986 */ /* 0x000fe2000c101906 */
[----:B------:R-:W-:Y:S05]  /*0910*/  EXIT ;  /* 0x000000000000794d */ /* 0x000fea0003800000 */
.L_x_0:
[----:B------:R-:W-:-:S00]  /*0920*/  BRA `(.L_x_0) ;  /* 0xfffffffc00fc7947 */ /* 0x000fc0000383ffff */
[----:B------:R-:W-:-:S00]  /*0930*/  NOP ;  /* 0x0000000000007918 */ /* 0x000fc00000000000 */
        /* <DEDUP_REMOVED lines=12> */
.L_x_1:


//--------------------- .nv.shared.triton_per_fused_mean_mul_sigmoid_17 --------------------------
	.section	.nv.shared.triton_per_fused_mean_mul_sigmoid_17,"aw",@nobits
	.sectionflags	@""
	.align	16
	.zero		1024


//--------------------- .nv.constant0.triton_per_fused_mean_mul_sigmoid_17 --------------------------
	.section	.nv.constant0.triton_per_fused_mean_mul_sigmoid_17,"a",@progbits
	.sectionflags	@""
	.align	4
.nv.constant0.triton_per_fused_mean_mul_sigmoid_17:
	.zero		552
